//
// Generated by NVIDIA NVVM Compiler
//
// Compiler Build ID: CL-36424714
// Cuda compilation tools, release 13.0, V13.0.88
// Based on NVVM 20.0.0
//

.version 9.0
.target sm_100
.address_size 64

	// .globl	_Z10deviceTaskP12sfDataStruct
.extern .func  (.param .b32 func_retval0) vprintf
(
	.param .b64 vprintf_param_0,
	.param .b64 vprintf_param_1
)
;
.global .align 1 .b8 $str[56] = {32, 32, 32, 32, 32, 32, 32, 32, 40, 43, 41, 32, 70, 111, 117, 110, 100, 32, 115, 101, 101, 100, 32, 45, 62, 32, 37, 108, 108, 100, 32, 97, 116, 32, 40, 37, 100, 44, 32, 37, 100, 41, 32, 47, 32, 40, 37, 100, 44, 32, 37, 100, 41, 7, 10};
.global .align 1 .b8 $str$1[74] = {32, 32, 32, 32, 32, 32, 32, 32, 40, 43, 41, 32, 70, 111, 117, 110, 100, 32, 115, 101, 101, 100, 32, 45, 62, 32, 37, 108, 108, 100, 32, 97, 116, 32, 40, 37, 100, 44, 32, 37, 100, 41, 32, 47, 32, 40, 37, 100, 44, 32, 37, 100, 41, 32, 119, 105, 116, 104, 32, 102, 114, 101, 113, 117, 101, 110, 99, 121, 32, 37, 100, 7, 10};

.visible .entry _Z10deviceTaskP12sfDataStruct(
	.param .u64 .ptr .align 1 _Z10deviceTaskP12sfDataStruct_param_0
)
{
	.local .align 8 .b8 	__local_depot0[32];
	.reg .b64 	%SP;
	.reg .b64 	%SPL;
	.reg .pred 	%p<26>;
	.reg .b32 	%r<167>;
	.reg .b64 	%rd<81>;

	mov.u64 	%SPL, __local_depot0;
	cvta.local.u64 	%SP, %SPL;
	ld.param.u64 	%rd5, [_Z10deviceTaskP12sfDataStruct_param_0];
	cvta.to.global.u64 	%rd1, %rd5;
	add.u64 	%rd6, %SP, 0;
	add.u64 	%rd2, %SPL, 0;
	mov.u32 	%r40, %ctaid.x;
	mov.u32 	%r41, %ntid.x;
	mov.u32 	%r42, %tid.x;
	mad.lo.s32 	%r43, %r40, %r41, %r42;
	cvt.u64.u32 	%rd7, %r43;
	ld.global.u64 	%rd8, [%rd1+8];
	add.s64 	%rd3, %rd8, %rd7;
	mov.u32 	%r44, %ctaid.y;
	mov.u32 	%r45, %ntid.y;
	mov.u32 	%r46, %tid.y;
	mad.lo.s32 	%r47, %r44, %r45, %r46;
	ld.global.v2.u32 	{%r1, %r2}, [%rd1+32];
	add.s32 	%r3, %r47, %r1;
	mov.u32 	%r48, %ctaid.z;
	mov.u32 	%r49, %ntid.z;
	mul.lo.s32 	%r4, %r48, %r49;
	mov.u32 	%r5, %tid.z;
	add.s32 	%r50, %r4, %r5;
	add.s32 	%r6, %r50, %r2;
	ld.global.u64 	%rd9, [%rd1+16];
	setp.gt.s64 	%p1, %rd3, %rd9;
	@%p1 bra 	$L__BB0_23;
	ld.global.u32 	%r51, [%rd1+40];
	add.s32 	%r52, %r1, %r51;
	add.s32 	%r53, %r52, -1;
	setp.ge.s32 	%p2, %r3, %r53;
	@%p2 bra 	$L__BB0_23;
	ld.global.u32 	%r54, [%rd1+44];
	add.s32 	%r55, %r2, %r54;
	add.s32 	%r56, %r55, -1;
	setp.ge.s32 	%p3, %r6, %r56;
	@%p3 bra 	$L__BB0_23;
	ld.global.u32 	%r57, [%rd1];
	setp.eq.s32 	%p4, %r57, 0;
	@%p4 bra 	$L__BB0_18;
	setp.ne.s32 	%p5, %r57, 1;
	@%p5 bra 	$L__BB0_23;
	ld.global.u32 	%r7, [%rd1+48];
	setp.lt.s32 	%p6, %r7, 1;
	mov.b32 	%r164, 0;
	@%p6 bra 	$L__BB0_16;
	ld.global.u32 	%r8, [%rd1+52];
	setp.lt.s32 	%p7, %r8, 1;
	@%p7 bra 	$L__BB0_16;
	and.b32  	%r9, %r8, 3;
	and.b32  	%r10, %r8, 2147483644;
	neg.s32 	%r11, %r10;
	mul.lo.s32 	%r61, %r2, 389711;
	mad.lo.s32 	%r62, %r4, 389711, %r61;
	mad.lo.s32 	%r12, %r5, 389711, %r62;
	add.s32 	%r63, %r2, %r5;
	add.s32 	%r64, %r63, %r4;
	add.s32 	%r13, %r64, 3;
	mul.lo.s32 	%r14, %r6, 389711;
	mov.b32 	%r154, 0;
	mov.u32 	%r164, %r154;
$L__BB0_8:
	setp.lt.u32 	%p8, %r8, 4;
	add.s32 	%r67, %r154, %r3;
	mul.lo.s32 	%r68, %r67, %r67;
	mul.lo.s32 	%r69, %r68, 4987142;
	cvt.u64.u32 	%rd10, %r69;
	mul.lo.s32 	%r70, %r67, 5947611;
	cvt.s64.s32 	%rd11, %r70;
	add.s64 	%rd12, %rd3, %rd11;
	add.s64 	%rd4, %rd12, %rd10;
	mov.b32 	%r162, 0;
	@%p8 bra 	$L__BB0_11;
	mov.u32 	%r156, %r14;
	mov.u32 	%r157, %r13;
	mov.u32 	%r158, %r12;
	mov.u32 	%r159, %r11;
$L__BB0_10:
	add.s32 	%r71, %r157, -2;
	add.s32 	%r72, %r157, -3;
	mul.lo.s32 	%r73, %r72, %r72;
	mul.wide.u32 	%rd13, %r73, 4392871;
	cvt.s64.s32 	%rd14, %r156;
	add.s64 	%rd15, %rd4, %rd14;
	add.s64 	%rd16, %rd15, %rd13;
	xor.b64  	%rd17, %rd16, 25303508018;
	mad.lo.s64 	%rd18, %rd17, 25214903917, 11;
	shr.u64 	%rd19, %rd18, 17;
	cvt.u32.u64 	%r74, %rd19;
	and.b32  	%r75, %r74, 2147483647;
	mul.lo.s32 	%r76, %r75, -858993459;
	shf.l.wrap.b32 	%r77, %r76, %r76, 31;
	setp.lt.u32 	%p9, %r77, 429496730;
	selp.u32 	%r78, 1, 0, %p9;
	add.s32 	%r79, %r164, %r78;
	mul.lo.s32 	%r80, %r71, %r71;
	mul.wide.u32 	%rd20, %r80, 4392871;
	add.s32 	%r81, %r158, 389711;
	cvt.s64.s32 	%rd21, %r81;
	add.s64 	%rd22, %rd4, %rd21;
	add.s64 	%rd23, %rd22, %rd20;
	xor.b64  	%rd24, %rd23, 25303508018;
	mad.lo.s64 	%rd25, %rd24, 25214903917, 11;
	shr.u64 	%rd26, %rd25, 17;
	cvt.u32.u64 	%r82, %rd26;
	and.b32  	%r83, %r82, 2147483647;
	mul.lo.s32 	%r84, %r83, -858993459;
	shf.l.wrap.b32 	%r85, %r84, %r84, 31;
	setp.lt.u32 	%p10, %r85, 429496730;
	selp.u32 	%r86, 1, 0, %p10;
	add.s32 	%r87, %r79, %r86;
	add.s32 	%r88, %r80, %r71;
	add.s32 	%r89, %r71, %r88;
	add.s32 	%r90, %r89, 1;
	mul.wide.u32 	%rd27, %r90, 4392871;
	add.s32 	%r91, %r158, 779422;
	cvt.s64.s32 	%rd28, %r91;
	add.s64 	%rd29, %rd4, %rd28;
	add.s64 	%rd30, %rd29, %rd27;
	xor.b64  	%rd31, %rd30, 25303508018;
	mad.lo.s64 	%rd32, %rd31, 25214903917, 11;
	shr.u64 	%rd33, %rd32, 17;
	cvt.u32.u64 	%r92, %rd33;
	and.b32  	%r93, %r92, 2147483647;
	mul.lo.s32 	%r94, %r93, -858993459;
	shf.l.wrap.b32 	%r95, %r94, %r94, 31;
	setp.lt.u32 	%p11, %r95, 429496730;
	selp.u32 	%r96, 1, 0, %p11;
	add.s32 	%r97, %r87, %r96;
	mul.lo.s32 	%r98, %r157, %r157;
	mul.wide.u32 	%rd34, %r98, 4392871;
	add.s32 	%r99, %r158, 1169133;
	cvt.s64.s32 	%rd35, %r99;
	add.s64 	%rd36, %rd4, %rd35;
	add.s64 	%rd37, %rd36, %rd34;
	xor.b64  	%rd38, %rd37, 25303508018;
	mad.lo.s64 	%rd39, %rd38, 25214903917, 11;
	shr.u64 	%rd40, %rd39, 17;
	cvt.u32.u64 	%r100, %rd40;
	and.b32  	%r101, %r100, 2147483647;
	mul.lo.s32 	%r102, %r101, -858993459;
	shf.l.wrap.b32 	%r103, %r102, %r102, 31;
	setp.lt.u32 	%p12, %r103, 429496730;
	selp.u32 	%r104, 1, 0, %p12;
	add.s32 	%r164, %r97, %r104;
	add.s32 	%r159, %r159, 4;
	add.s32 	%r158, %r158, 1558844;
	add.s32 	%r157, %r157, 4;
	add.s32 	%r156, %r156, 1558844;
	setp.ne.s32 	%p13, %r159, 0;
	mov.u32 	%r162, %r10;
	@%p13 bra 	$L__BB0_10;
$L__BB0_11:
	setp.eq.s32 	%p14, %r9, 0;
	@%p14 bra 	$L__BB0_15;
	setp.eq.s32 	%p15, %r9, 1;
	add.s32 	%r30, %r162, %r6;
	mul.lo.s32 	%r105, %r30, %r30;
	mul.wide.u32 	%rd41, %r105, 4392871;
	mul.lo.s32 	%r106, %r30, 389711;
	cvt.s64.s32 	%rd42, %r106;
	add.s64 	%rd43, %rd4, %rd42;
	add.s64 	%rd44, %rd43, %rd41;
	xor.b64  	%rd45, %rd44, 25303508018;
	mad.lo.s64 	%rd46, %rd45, 25214903917, 11;
	shr.u64 	%rd47, %rd46, 17;
	cvt.u32.u64 	%r107, %rd47;
	and.b32  	%r108, %r107, 2147483647;
	mul.lo.s32 	%r109, %r108, -858993459;
	shf.l.wrap.b32 	%r110, %r109, %r109, 31;
	setp.lt.u32 	%p16, %r110, 429496730;
	selp.u32 	%r111, 1, 0, %p16;
	add.s32 	%r164, %r164, %r111;
	@%p15 bra 	$L__BB0_15;
	setp.eq.s32 	%p17, %r9, 2;
	mad.lo.s32 	%r112, %r30, %r30, %r30;
	add.s32 	%r113, %r30, %r112;
	add.s32 	%r114, %r113, 1;
	mul.wide.u32 	%rd48, %r114, 4392871;
	mad.lo.s32 	%r115, %r30, 389711, 389711;
	cvt.s64.s32 	%rd49, %r115;
	add.s64 	%rd50, %rd4, %rd49;
	add.s64 	%rd51, %rd50, %rd48;
	xor.b64  	%rd52, %rd51, 25303508018;
	mad.lo.s64 	%rd53, %rd52, 25214903917, 11;
	shr.u64 	%rd54, %rd53, 17;
	cvt.u32.u64 	%r116, %rd54;
	and.b32  	%r117, %r116, 2147483647;
	mul.lo.s32 	%r118, %r117, -858993459;
	shf.l.wrap.b32 	%r119, %r118, %r118, 31;
	setp.lt.u32 	%p18, %r119, 429496730;
	selp.u32 	%r120, 1, 0, %p18;
	add.s32 	%r164, %r164, %r120;
	@%p17 bra 	$L__BB0_15;
	add.s32 	%r121, %r30, 2;
	mul.lo.s32 	%r122, %r121, %r121;
	mul.wide.u32 	%rd55, %r122, 4392871;
	mul.lo.s32 	%r123, %r121, 389711;
	cvt.s64.s32 	%rd56, %r123;
	add.s64 	%rd57, %rd4, %rd56;
	add.s64 	%rd58, %rd57, %rd55;
	xor.b64  	%rd59, %rd58, 25303508018;
	mad.lo.s64 	%rd60, %rd59, 25214903917, 11;
	shr.u64 	%rd61, %rd60, 17;
	cvt.u32.u64 	%r124, %rd61;
	and.b32  	%r125, %r124, 2147483647;
	mul.lo.s32 	%r126, %r125, -858993459;
	shf.l.wrap.b32 	%r127, %r126, %r126, 31;
	setp.lt.u32 	%p19, %r127, 429496730;
	selp.u32 	%r128, 1, 0, %p19;
	add.s32 	%r164, %r164, %r128;
$L__BB0_15:
	add.s32 	%r154, %r154, 1;
	setp.eq.s32 	%p20, %r154, %r7;
	@%p20 bra 	$L__BB0_16;
	bra.uni 	$L__BB0_8;
$L__BB0_16:
	ld.global.u32 	%r129, [%rd1+444];
	setp.lt.s32 	%p21, %r164, %r129;
	@%p21 bra 	$L__BB0_23;
	shl.b32 	%r130, %r3, 4;
	shl.b32 	%r131, %r6, 4;
	st.local.u64 	[%rd2], %rd3;
	st.local.v2.u32 	[%rd2+8], {%r3, %r6};
	st.local.v2.u32 	[%rd2+16], {%r130, %r131};
	st.local.u32 	[%rd2+24], %r164;
	mov.u64 	%rd62, $str$1;
	cvta.global.u64 	%rd63, %rd62;
	{ // callseq 0, 0
	.param .b64 param0;
	st.param.b64 	[param0], %rd63;
	.param .b64 param1;
	st.param.b64 	[param1], %rd6;
	.param .b32 retval0;
	call.uni (retval0), 
	vprintf, 
	(
	param0, 
	param1
	);
	ld.param.b32 	%r132, [retval0];
	} // callseq 0
	bra.uni 	$L__BB0_23;
$L__BB0_18:
	ld.global.u32 	%r36, [%rd1+56];
	setp.lt.s32 	%p22, %r36, 1;
	@%p22 bra 	$L__BB0_22;
	mov.b32 	%r165, 0;
	bra.uni 	$L__BB0_21;
$L__BB0_20:
	add.s32 	%r165, %r165, 1;
	setp.ge.s32 	%p25, %r165, %r36;
	@%p25 bra 	$L__BB0_22;
$L__BB0_21:
	mul.wide.u32 	%rd65, %r165, 12;
	add.s64 	%rd66, %rd1, %rd65;
	ld.global.u32 	%r135, [%rd66+60];
	ld.global.u32 	%r136, [%rd66+64];
	ld.global.u32 	%r137, [%rd66+68];
	add.s32 	%r138, %r135, %r3;
	add.s32 	%r139, %r136, %r6;
	mul.lo.s32 	%r140, %r138, %r138;
	mul.lo.s32 	%r141, %r140, 4987142;
	cvt.u64.u32 	%rd67, %r141;
	mul.lo.s32 	%r142, %r138, 5947611;
	cvt.s64.s32 	%rd68, %r142;
	mul.lo.s32 	%r143, %r139, %r139;
	mul.wide.u32 	%rd69, %r143, 4392871;
	mul.lo.s32 	%r144, %r139, 389711;
	cvt.s64.s32 	%rd70, %r144;
	add.s64 	%rd71, %rd3, %rd68;
	add.s64 	%rd72, %rd71, %rd67;
	add.s64 	%rd73, %rd72, %rd70;
	add.s64 	%rd74, %rd73, %rd69;
	xor.b64  	%rd75, %rd74, 25303508018;
	mad.lo.s64 	%rd76, %rd75, 25214903917, 11;
	shr.u64 	%rd77, %rd76, 17;
	cvt.u32.u64 	%r145, %rd77;
	and.b32  	%r146, %r145, 2147483647;
	mul.lo.s32 	%r147, %r146, -858993459;
	shf.l.wrap.b32 	%r148, %r147, %r147, 31;
	setp.lt.u32 	%p23, %r148, 429496730;
	selp.u32 	%r149, 1, 0, %p23;
	setp.eq.s32 	%p24, %r137, %r149;
	@%p24 bra 	$L__BB0_20;
	bra.uni 	$L__BB0_23;
$L__BB0_22:
	shl.b32 	%r150, %r3, 4;
	shl.b32 	%r151, %r6, 4;
	st.local.u64 	[%rd2], %rd3;
	st.local.v2.u32 	[%rd2+8], {%r3, %r6};
	st.local.v2.u32 	[%rd2+16], {%r150, %r151};
	mov.u64 	%rd78, $str;
	cvta.global.u64 	%rd79, %rd78;
	{ // callseq 1, 0
	.param .b64 param0;
	st.param.b64 	[param0], %rd79;
	.param .b64 param1;
	st.param.b64 	[param1], %rd6;
	.param .b32 retval0;
	call.uni (retval0), 
	vprintf, 
	(
	param0, 
	param1
	);
	ld.param.b32 	%r152, [retval0];
	} // callseq 1
$L__BB0_23:
	ret;

}


// ===== COMPILED SASS (sm_100) =====

	.target	sm_100

	.elftype	@"ET_EXEC"


//--------------------- .note.nv.tkinfo           --------------------------
	.section	.note.nv.tkinfo,"",@"SHT_NOTE"
	.sectionflags	@"SHF_NOTE_NV_TKINFO"
	.tkinfo
        /*0018*/ 	.word	0x00000002
        /*0030*/ 	.string	""
        /*0030*/ 	.string	"ptxas"
        /*0030*/ 	.string	"Cuda compilation tools, release 13.0, V13.0.88"
        /*0030*/ 	.string	"Build cuda_13.0.r13.0/compiler.36424714_0"
        /*0030*/ 	.string	"-arch sm_100 -m 64 "



//--------------------- .note.nv.cuinfo           --------------------------
	.section	.note.nv.cuinfo,"",@"SHT_NOTE"
	.sectionflags	@"SHF_NOTE_NV_CUINFO"
        /*0018*/ 	.short	0x0002
        /*001a*/ 	.short	0x0064
        /*001c*/ 	.short	0x0082
	.zero		2


//--------------------- .nv.info                  --------------------------
	.section	.nv.info,"",@"SHT_CUDA_INFO"
	.align	4


	//----- nvinfo : EIATTR_REGCOUNT
	.align		4
        /*0000*/ 	.byte	0x04, 0x2f
        /*0002*/ 	.short	(.L_3 - .L_2)
	.align		4
.L_2:
        /*0004*/ 	.word	index@(_Z10deviceTaskP12sfDataStruct)
        /*0008*/ 	.word	0x0000001e


	//----- nvinfo : EIATTR_FRAME_SIZE
	.align		4
.L_3:
        /*000c*/ 	.byte	0x04, 0x11
        /*000e*/ 	.short	(.L_5 - .L_4)
	.align		4
.L_4:
        /*0010*/ 	.word	index@(_Z10deviceTaskP12sfDataStruct)
        /*0014*/ 	.word	0x00000020


	//----- nvinfo : EIATTR_MIN_STACK_SIZE
	.align		4
.L_5:
        /*0018*/ 	.byte	0x04, 0x12
        /*001a*/ 	.short	(.L_7 - .L_6)
	.align		4
.L_6:
        /*001c*/ 	.word	index@(_Z10deviceTaskP12sfDataStruct)
        /*0020*/ 	.word	0x00000020
.L_7:


//--------------------- .nv.compat                --------------------------
	.section	.nv.compat,"",@"SHT_CUDA_COMPAT_INFO"
	.align	4
        /*0000*/ 	.byte	0x02, 0x09, 0x00, 0x00, 0x02, 0x02, 0x01, 0x00, 0x02, 0x05, 0x05, 0x00, 0x03, 0x07, 0x01, 0x01
        /*0010*/ 	.byte	0x02, 0x03, 0x00, 0x00, 0x02, 0x06, 0x01, 0x00, 0x04, 0x0b, 0x08, 0x00, 0x09, 0x00, 0x00, 0x00
        /*0020*/ 	.byte	0x00, 0x00, 0x00, 0x00


//--------------------- .nv.info._Z10deviceTaskP12sfDataStruct --------------------------
	.section	.nv.info._Z10deviceTaskP12sfDataStruct,"",@"SHT_CUDA_INFO"
	.sectionflags	@""
	.align	4


	//----- nvinfo : EIATTR_CUDA_API_VERSION
	.align		4
        /*0000*/ 	.byte	0x04, 0x37
        /*0002*/ 	.short	(.L_9 - .L_8)
.L_8:
        /*0004*/ 	.word	0x00000082


	//----- nvinfo : EIATTR_KPARAM_INFO
	.align		4
.L_9:
        /*0008*/ 	.byte	0x04, 0x17
        /*000a*/ 	.short	(.L_11 - .L_10)
.L_10:
        /*000c*/ 	.word	0x00000000
        /*0010*/ 	.short	0x0000
        /*0012*/ 	.short	0x0000
        /*0014*/ 	.byte	0x00, 0xf5, 0x21, 0x00


	//----- nvinfo : EIATTR_SPARSE_MMA_MASK
	.align		4
.L_11:
        /*0018*/ 	.byte	0x03, 0x50
        /*001a*/ 	.short	0x0000


	//----- nvinfo : EIATTR_MAXREG_COUNT
	.align		4
        /*001c*/ 	.byte	0x03, 0x1b
        /*001e*/ 	.short	0x00ff


	//----- nvinfo : EIATTR_EXTERNS
	.align		4
        /*0020*/ 	.byte	0x04, 0x0f
        /*0022*/ 	.short	(.L_13 - .L_12)


	//   ....[0]....
	.align		4
.L_12:
        /*0024*/ 	.word	index@(vprintf)


	//----- nvinfo : EIATTR_MERCURY_ISA_VERSION
	.align		4
.L_13:
        /*0028*/ 	.byte	0x03, 0x5f
        /*002a*/ 	.short	0x0101


	//----- nvinfo : EIATTR_VRC_CTA_INIT_COUNT
	.align		4
        /*002c*/ 	.byte	0x02, 0x4a
	.zero		1
	.zero		1


	//----- nvinfo : EIATTR_SYSCALL_OFFSETS
	.align		4
        /*0030*/ 	.byte	0x04, 0x46
        /*0032*/ 	.short	(.L_15 - .L_14)


	//   ....[0]....
.L_14:
        /*0034*/ 	.word	0x00000f80


	//   ....[1]....
        /*0038*/ 	.word	0x00001300


	//----- nvinfo : EIATTR_EXIT_INSTR_OFFSETS
	.align		4
.L_15:
        /*003c*/ 	.byte	0x04, 0x1c
        /*003e*/ 	.short	(.L_17 - .L_16)


	//   ....[0]....
.L_16:
        /*0040*/ 	.word	0x000001a0


	//   ....[1]....
        /*0044*/ 	.word	0x00000200


	//   ....[2]....
        /*0048*/ 	.word	0x00000260


	//   ....[3]....
        /*004c*/ 	.word	0x000002b0


	//   ....[4]....
        /*0050*/ 	.word	0x00000e90


	//   ....[5]....
        /*0054*/ 	.word	0x00000f90


	//   ....[6]....
        /*0058*/ 	.word	0x00001200


	//   ....[7]....
        /*005c*/ 	.word	0x00001310


	//----- nvinfo : EIATTR_CRS_STACK_SIZE
	.align		4
.L_17:
        /*0060*/ 	.byte	0x04, 0x1e
        /*0062*/ 	.short	(.L_19 - .L_18)
.L_18:
        /*0064*/ 	.word	0x00000000


	//----- nvinfo : EIATTR_CBANK_PARAM_SIZE
	.align		4
.L_19:
        /*0068*/ 	.byte	0x03, 0x19
        /*006a*/ 	.short	0x0008


	//----- nvinfo : EIATTR_PARAM_CBANK
	.align		4
        /*006c*/ 	.byte	0x04, 0x0a
        /*006e*/ 	.short	(.L_21 - .L_20)
	.align		4
.L_20:
        /*0070*/ 	.word	index@(.nv.constant0._Z10deviceTaskP12sfDataStruct)
        /*0074*/ 	.short	0x0380
        /*0076*/ 	.short	0x0008


	//----- nvinfo : EIATTR_SW_WAR
	.align		4
.L_21:
        /*0078*/ 	.byte	0x04, 0x36
        /*007a*/ 	.short	(.L_23 - .L_22)
.L_22:
        /*007c*/ 	.word	0x00000008
.L_23:


//--------------------- .nv.callgraph             --------------------------
	.section	.nv.callgraph,"",@"SHT_CUDA_CALLGRAPH"
	.align	4
	.sectionentsize	8
	.align		4
        /*0000*/ 	.word	0x00000000
	.align		4
        /*0004*/ 	.word	0xffffffff
	.align		4
        /*0008*/ 	.word	index@(_Z10deviceTaskP12sfDataStruct)
	.align		4
        /*000c*/ 	.word	index@(vprintf)
	.align		4
        /*0010*/ 	.word	0x00000000
	.align		4
        /*0014*/ 	.word	0xfffffffe
	.align		4
        /*0018*/ 	.word	0x00000000
	.align		4
        /*001c*/ 	.word	0xfffffffd
	.align		4
        /*0020*/ 	.word	0x00000000
	.align		4
        /*0024*/ 	.word	0xfffffffc


//--------------------- .nv.constant4             --------------------------
	.section	.nv.constant4,"a",@progbits
	.align	8
	.align		8
.nv.constant4:
        /*0000*/ 	.dword	vprintf
	.align		8
        /*0008*/ 	.dword	$str
	.align		8
        /*0010*/ 	.dword	$str$1


//--------------------- .text._Z10deviceTaskP12sfDataStruct --------------------------
	.section	.text._Z10deviceTaskP12sfDataStruct,"ax",@progbits
	.align	128
        .global         _Z10deviceTaskP12sfDataStruct
        .type           _Z10deviceTaskP12sfDataStruct,@function
        .size           _Z10deviceTaskP12sfDataStruct,(.L_x_11 - _Z10deviceTaskP12sfDataStruct)
        .other          _Z10deviceTaskP12sfDataStruct,@"STO_CUDA_ENTRY STV_DEFAULT"
_Z10deviceTaskP12sfDataStruct:
.text._Z10deviceTaskP12sfDataStruct:
[----:B------:R-:W0:Y:S08]  /*0000*/  LDC R1, c[0x0][0x37c] ;  /* 0x0000df00ff017b82 */ /* 0x000e300000000800 */
[----:B------:R-:W1:Y:S01]  /*0010*/  LDC.64 R6, c[0x0][0x380] ;  /* 0x0000e000ff067b82 */ /* 0x000e620000000a00 */
[----:B------:R-:W1:Y:S01]  /*0020*/  LDCU.64 UR14, c[0x0][0x358] ;  /* 0x00006b00ff0e77ac */ /* 0x000e620008000a00 */
[----:B0-----:R-:W-:Y:S01]  /*0030*/  VIADD R1, R1, 0xffffffe0 ;  /* 0xffffffe001017836 */ /* 0x001fe20000000000 */
[----:B-1----:R-:W2:Y:S04]  /*0040*/  LDG.E.64 R2, desc[UR14][R6.64+0x8] ;  /* 0x0000080e06027981 */ /* 0x002ea8000c1e1b00 */
[----:B------:R-:W3:Y:S01]  /*0050*/  LDG.E.64 R4, desc[UR14][R6.64+0x10] ;  /* 0x0000100e06047981 */ /* 0x000ee2000c1e1b00 */
[----:B------:R-:W0:Y:S01]  /*0060*/  LDCU UR5, c[0x0][0x2fc] ;  /* 0x00005f80ff0577ac */ /* 0x000e220008000800 */
[----:B------:R-:W1:Y:S01]  /*0070*/  S2UR UR7, SR_CTAID.X ;  /* 0x00000000000779c3 */ /* 0x000e620000002500 */
[----:B------:R-:W-:Y:S01]  /*0080*/  R2UR UR11, R1 ;  /* 0x00000000010b72ca */ /* 0x000fe200000e0000 */
[----:B------:R-:W1:Y:S01]  /*0090*/  S2R R0, SR_TID.X ;  /* 0x0000000000007919 */ /* 0x000e620000002100 */
[----:B------:R-:W4:Y:S01]  /*00a0*/  LDCU UR4, c[0x0][0x2f8] ;  /* 0x00005f00ff0477ac */ /* 0x000f220008000800 */
[----:B------:R-:W5:Y:S04]  /*00b0*/  S2R R11, SR_TID.Y ;  /* 0x00000000000b7919 */ /* 0x000f680000002200 */
[----:B------:R-:W1:Y:S08]  /*00c0*/  LDC R9, c[0x0][0x360] ;  /* 0x0000d800ff097b82 */ /* 0x000e700000000800 */
[----:B------:R-:W-:Y:S01]  /*00d0*/  S2UR UR10, SR_CTAID.Y ;  /* 0x00000000000a79c3 */ /* 0x000fe20000002600 */
[----:B----4-:R-:W-:-:S07]  /*00e0*/  UIADD3 UR8, UP0, UPT, UR11, UR4, URZ ;  /* 0x000000040b087290 */ /* 0x010fce000ff1e0ff */
[----:B------:R-:W5:Y:S01]  /*00f0*/  LDC R8, c[0x0][0x364] ;  /* 0x0000d900ff087b82 */ /* 0x000f620000000800 */
[----:B0-----:R-:W-:-:S07]  /*0100*/  UIADD3.X UR9, UPT, UPT, URZ, UR5, URZ, UP0, !UPT ;  /* 0x00000005ff097290 */ /* 0x001fce00087fe4ff */
[----:B------:R-:W0:Y:S01]  /*0110*/  S2UR UR6, SR_CTAID.Z ;  /* 0x00000000000679c3 */ /* 0x000e220000002700 */
[----:B-1----:R-:W-:Y:S01]  /*0120*/  IMAD R9, R9, UR7, R0 ;  /* 0x0000000709097c24 */ /* 0x002fe2000f8e0200 */
[----:B------:R-:W0:Y:S02]  /*0130*/  LDCU UR7, c[0x0][0x368] ;  /* 0x00006d00ff0777ac */ /* 0x000e240008000800 */
[----:B0-----:R-:W-:Y:S02]  /*0140*/  UIMAD UR6, UR6, UR7, URZ ;  /* 0x00000007060672a4 */ /* 0x001fe4000f8e02ff */
[----:B--2---:R-:W-:Y:S01]  /*0150*/  IADD3 R2, P0, PT, R9, R2, RZ ;  /* 0x0000000209027210 */ /* 0x004fe20007f1e0ff */
[----:B-----5:R-:W-:-:S04]  /*0160*/  IMAD R9, R8, UR10, R11 ;  /* 0x0000000a08097c24 */ /* 0x020fc8000f8e020b */
[----:B------:R-:W-:Y:S01]  /*0170*/  IMAD.X R3, RZ, RZ, R3, P0 ;  /* 0x000000ffff037224 */ /* 0x000fe200000e0603 */
[----:B---3--:R-:W-:-:S04]  /*0180*/  ISETP.GT.U32.AND P0, PT, R2, R4, PT ;  /* 0x000000040200720c */ /* 0x008fc80003f04070 */
[----:B------:R-:W-:-:S13]  /*0190*/  ISETP.GT.AND.EX P0, PT, R3, R5, PT, P0 ;  /* 0x000000050300720c */ /* 0x000fda0003f04300 */
[----:B------:R-:W-:Y:S05]  /*01a0*/  @P0 EXIT ;  /* 0x000000000000094d */ /* 0x000fea0003800000 */
[----:B------:R-:W2:Y:S04]  /*01b0*/  LDG.E.64 R4, desc[UR14][R6.64+0x20] ;  /* 0x0000200e06047981 */ /* 0x000ea8000c1e1b00 */
[----:B------:R-:W3:Y:S01]  /*01c0*/  LDG.E R11, desc[UR14][R6.64+0x28] ;  /* 0x0000280e060b7981 */ /* 0x000ee2000c1e1900 */
[----:B--2---:R-:W-:Y:S01]  /*01d0*/  IMAD.IADD R8, R9, 0x1, R4 ;  /* 0x0000000109087824 */ /* 0x004fe200078e0204 */
[----:B---3--:R-:W-:-:S04]  /*01e0*/  IADD3 R11, PT, PT, R4, -0x1, R11 ;  /* 0xffffffff040b7810 */ /* 0x008fc80007ffe00b */
[----:B------:R-:W-:-:S13]  /*01f0*/  ISETP.GE.AND P0, PT, R8, R11, PT ;  /* 0x0000000b0800720c */ /* 0x000fda0003f06270 */
[----:B------:R-:W-:Y:S05]  /*0200*/  @P0 EXIT ;  /* 0x000000000000094d */ /* 0x000fea0003800000 */
[----:B------:R-:W2:Y:S01]  /*0210*/  LDG.E R0, desc[UR14][R6.64+0x2c] ;  /* 0x00002c0e06007981 */ /* 0x000ea2000c1e1900 */
[----:B------:R-:W0:Y:S02]  /*0220*/  S2R R10, SR_TID.Z ;  /* 0x00000000000a7919 */ /* 0x000e240000002300 */
[C---:B0-----:R-:W-:Y:S02]  /*0230*/  IADD3 R9, PT, PT, R5.reuse, UR6, R10 ;  /* 0x0000000605097c10 */ /* 0x041fe4000fffe00a */
[----:B--2---:R-:W-:-:S04]  /*0240*/  IADD3 R0, PT, PT, R5, -0x1, R0 ;  /* 0xffffffff05007810 */ /* 0x004fc80007ffe000 */
[----:B------:R-:W-:-:S13]  /*0250*/  ISETP.GE.AND P0, PT, R9, R0, PT ;  /* 0x000000000900720c */ /* 0x000fda0003f06270 */
[----:B------:R-:W-:Y:S05]  /*0260*/  @P0 EXIT ;  /* 0x000000000000094d */ /* 0x000fea0003800000 */
[----:B------:R-:W2:Y:S02]  /*0270*/  LDG.E R0, desc[UR14][R6.64] ;  /* 0x0000000e06007981 */ /* 0x000ea4000c1e1900 */
[----:B--2---:R-:W-:-:S13]  /*0280*/  ISETP.NE.AND P0, PT, R0, RZ, PT ;  /* 0x000000ff0000720c */ /* 0x004fda0003f05270 */
[----:B------:R-:W-:Y:S05]  /*0290*/  @!P0 BRA `(.L_x_0) ;  /* 0x0000000c00408947 */ /* 0x000fea0003800000 */
[----:B------:R-:W-:-:S13]  /*02a0*/  ISETP.NE.AND P0, PT, R0, 0x1, PT ;  /* 0x000000010000780c */ /* 0x000fda0003f05270 */
[----:B------:R-:W-:Y:S05]  /*02b0*/  @P0 EXIT ;  /* 0x000000000000094d */ /* 0x000fea0003800000 */
[----:B------:R-:W2:Y:S01]  /*02c0*/  LDG.E R4, desc[UR14][R6.64+0x30] ;  /* 0x0000300e06047981 */ /* 0x000ea2000c1e1900 */
[----:B------:R-:W-:Y:S01]  /*02d0*/  HFMA2 R0, -RZ, RZ, 0, 0 ;  /* 0x00000000ff007431 */ /* 0x000fe200000001ff */
[----:B--2---:R-:W-:-:S13]  /*02e0*/  ISETP.GE.AND P0, PT, R4, 0x1, PT ;  /* 0x000000010400780c */ /* 0x004fda0003f06270 */
[----:B------:R-:W-:Y:S05]  /*02f0*/  @!P0 BRA `(.L_x_1) ;  /* 0x0000000800d88947 */ /* 0x000fea0003800000 */
[----:B------:R-:W2:Y:S02]  /*0300*/  LDG.E R6, desc[UR14][R6.64+0x34] ;  /* 0x0000340e06067981 */ /* 0x000ea4000c1e1900 */
[----:B--2---:R-:W-:-:S13]  /*0310*/  R2UR UR11, R6 ;  /* 0x00000000060b72ca */ /* 0x004fda00000e0000 */
[----:B------:R-:W-:-:S09]  /*0320*/  UISETP.GE.AND UP0, UPT, UR11, 0x1, UPT ;  /* 0x000000010b00788c */ /* 0x000fd2000bf06270 */
[----:B------:R-:W-:Y:S05]  /*0330*/  BRA.U !UP0, `(.L_x_1) ;  /* 0x0000000908c87547 */ /* 0x000fea000b800000 */
[----:B------:R-:W-:Y:S01]  /*0340*/  IADD3 R7, PT, PT, R10, UR6, R5 ;  /* 0x000000060a077c10 */ /* 0x000fe2000fffe005 */
[----:B------:R-:W-:Y:S01]  /*0350*/  ULOP3.LUT UR7, UR11, 0x7ffffffc, URZ, 0xc0, !UPT ;  /* 0x7ffffffc0b077892 */ /* 0x000fe2000f8ec0ff */
[----:B------:R-:W-:Y:S01]  /*0360*/  IADD3 R10, PT, PT, R5, UR6, R10 ;  /* 0x00000006050a7c10 */ /* 0x000fe2000fffe00a */
[----:B------:R-:W-:Y:S01]  /*0370*/  IMAD R6, R9, 0x5f24f, RZ ;  /* 0x0005f24f09067824 */ /* 0x000fe200078e02ff */
[----:B------:R-:W-:Y:S01]  /*0380*/  ULOP3.LUT UR12, UR11, 0x3, URZ, 0xc0, !UPT ;  /* 0x000000030b0c7892 */ /* 0x000fe2000f8ec0ff */
[----:B------:R-:W-:Y:S01]  /*0390*/  IMAD.MOV.U32 R0, RZ, RZ, RZ ;  /* 0x000000ffff007224 */ /* 0x000fe200078e00ff */
[----:B------:R-:W-:Y:S01]  /*03a0*/  UIADD3 UR10, UPT, UPT, -UR7, URZ, URZ ;  /* 0x000000ff070a7290 */ /* 0x000fe2000fffe1ff */
[----:B------:R-:W-:Y:S01]  /*03b0*/  IMAD R7, R7, 0x5f24f, RZ ;  /* 0x0005f24f07077824 */ /* 0x000fe200078e02ff */
[----:B------:R-:W-:Y:S01]  /*03c0*/  UMOV UR4, URZ ;  /* 0x000000ff00047c82 */ /* 0x000fe20008000000 */
[----:B------:R-:W-:-:S09]  /*03d0*/  VIADD R10, R10, 0x3 ;  /* 0x000000030a0a7836 */ /* 0x000fd20000000000 */
.L_x_5:
[----:B------:R-:W-:Y:S01]  /*03e0*/  VIADD R5, R8, UR4 ;  /* 0x0000000408057c36 */ /* 0x000fe20008000000 */
[----:B------:R-:W-:Y:S02]  /*03f0*/  UISETP.GE.U32.AND UP0, UPT, UR11, 0x4, UPT ;  /* 0x000000040b00788c */ /* 0x000fe4000bf06070 */
[----:B------:R-:W-:Y:S01]  /*0400*/  UIADD3 UR4, UPT, UPT, UR4, 0x1, URZ ;  /* 0x0000000104047890 */ /* 0x000fe2000fffe0ff */
[C---:B------:R-:W-:Y:S01]  /*0410*/  IMAD R11, R5.reuse, R5, RZ ;  /* 0x00000005050b7224 */ /* 0x040fe200078e02ff */
[----:B------:R-:W-:Y:S01]  /*0420*/  UMOV UR5, URZ ;  /* 0x000000ff00057c82 */ /* 0x000fe20008000000 */
[----:B------:R-:W-:Y:S02]  /*0430*/  IMAD R5, R5, 0x5ac0db, RZ ;  /* 0x005ac0db05057824 */ /* 0x000fe400078e02ff */
[----:B------:R-:W-:Y:S01]  /*0440*/  IMAD R11, R11, 0x4c1906, RZ ;  /* 0x004c19060b0b7824 */ /* 0x000fe200078e02ff */
[----:B------:R-:W-:-:S04]  /*0450*/  ISETP.NE.AND P0, PT, R4, UR4, PT ;  /* 0x0000000404007c0c */ /* 0x000fc8000bf05270 */
[--C-:B------:R-:W-:Y:S02]  /*0460*/  IADD3 R11, P1, P2, R11, R2, R5.reuse ;  /* 0x000000020b0b7210 */ /* 0x100fe40007a3e005 */
[----:B------:R-:W-:-:S04]  /*0470*/  SHF.R.S32.HI R5, RZ, 0x1f, R5 ;  /* 0x0000001fff057819 */ /* 0x000fc80000011405 */
[----:B------:R-:W-:Y:S01]  /*0480*/  IADD3.X R12, PT, PT, RZ, R3, R5, P1, P2 ;  /* 0x00000003ff0c7210 */ /* 0x000fe20000fe4405 */
[----:B------:R-:W-:Y:S06]  /*0490*/  BRA.U !UP0, `(.L_x_2) ;  /* 0x00000005085c7547 */ /* 0x000fec000b800000 */
[----:B------:R-:W-:Y:S01]  /*04a0*/  MOV R13, R6 ;  /* 0x00000006000d7202 */ /* 0x000fe20000000f00 */
[----:B------:R-:W-:Y:S01]  /*04b0*/  IMAD.MOV.U32 R22, RZ, RZ, R10 ;  /* 0x000000ffff167224 */ /* 0x000fe200078e000a */
[----:B------:R-:W-:Y:S01]  /*04c0*/  UMOV UR5, UR10 ;  /* 0x0000000a00057c82 */ /* 0x000fe20008000000 */
[----:B------:R-:W-:-:S07]  /*04d0*/  IMAD.MOV.U32 R5, RZ, RZ, R7 ;  /* 0x000000ffff057224 */ /* 0x000fce00078e0007 */
.L_x_3:
[C---:B------:R-:W-:Y:S01]  /*04e0*/  IADD3 R14, P1, PT, R13.reuse, R11, RZ ;  /* 0x0000000b0d0e7210 */ /* 0x040fe20007f3e0ff */
[C---:B------:R-:W-:Y:S01]  /*04f0*/  VIADD R16, R22.reuse, 0xfffffffd ;  /* 0xfffffffd16107836 */ /* 0x040fe20000000000 */
[----:B------:R-:W-:Y:S01]  /*0500*/  UIADD3 UR5, UPT, UPT, UR5, 0x4, URZ ;  /* 0x0000000405057890 */ /* 0x000fe2000fffe0ff */
[----:B------:R-:W-:Y:S01]  /*0510*/  VIADD R24, R22, 0xfffffffe ;  /* 0xfffffffe16187836 */ /* 0x000fe20000000000 */
[----:B------:R-:W-:Y:S01]  /*0520*/  LEA.HI.X.SX32 R15, R13, R12, 0x1, P1 ;  /* 0x0000000c0d0f7211 */ /* 0x000fe200008f0eff */
[----:B------:R-:W-:Y:S01]  /*0530*/  IMAD R17, R16, R16, RZ ;  /* 0x0000001010117224 */ /* 0x000fe200078e02ff */
[----:B------:R-:W-:Y:S01]  /*0540*/  UISETP.NE.AND UP0, UPT, UR5, URZ, UPT ;  /* 0x000000ff0500728c */ /* 0x000fe2000bf05270 */
[----:B------:R-:W-:Y:S02]  /*0550*/  IMAD R25, R24, R24, RZ ;  /* 0x0000001818197224 */ /* 0x000fe400078e02ff */
[----:B------:R-:W-:-:S04]  /*0560*/  IMAD.WIDE.U32 R16, R17, 0x4307a7, R14 ;  /* 0x004307a711107825 */ /* 0x000fc800078e000e */
[----:B------:R-:W-:Y:S01]  /*0570*/  HFMA2 R14, -RZ, RZ, 0, 6.55651092529296875e-07 ;  /* 0x0000000bff0e7431 */ /* 0x000fe200000001ff */
[----:B------:R-:W-:Y:S01]  /*0580*/  IADD3 R24, PT, PT, R24, R25, R24 ;  /* 0x0000001918187210 */ /* 0x000fe20007ffe018 */
[----:B------:R-:W-:Y:S01]  /*0590*/  IMAD.MOV.U32 R15, RZ, RZ, 0x0 ;  /* 0x00000000ff0f7424 */ /* 0x000fe200078e00ff */
[----:B------:R-:W-:Y:S01]  /*05a0*/  LOP3.LUT R18, R17, 0x5, RZ, 0x3c, !PT ;  /* 0x0000000511127812 */ /* 0x000fe200078e3cff */
[----:B------:R-:W-:Y:S01]  /*05b0*/  VIADD R21, R5, 0xbe49e ;  /* 0x000be49e05157836 */ /* 0x000fe20000000000 */
[----:B------:R-:W-:Y:S01]  /*05c0*/  LOP3.LUT R17, R16, 0xe434e432, RZ, 0x3c, !PT ;  /* 0xe434e43210117812 */ /* 0x000fe200078e3cff */
[----:B------:R-:W-:Y:S02]  /*05d0*/  VIADD R27, R24, 0x1 ;  /* 0x00000001181b7836 */ /* 0x000fe40000000000 */
[----:B------:R-:W-:Y:S01]  /*05e0*/  IMAD R16, R18, -0x21131993, RZ ;  /* 0xdeece66d12107824 */ /* 0x000fe200078e02ff */
[----:B------:R-:W-:Y:S01]  /*05f0*/  IADD3 R20, P2, PT, R21, R11, RZ ;  /* 0x0000000b15147210 */ /* 0x000fe20007f5e0ff */
[----:B------:R-:W-:-:S03]  /*0600*/  IMAD.WIDE.U32 R18, R17, -0x21131993, R14 ;  /* 0xdeece66d11127825 */ /* 0x000fc600078e000e */
[-C--:B------:R-:W-:Y:S01]  /*0610*/  LEA.HI.X.SX32 R21, R21, R12.reuse, 0x1, P2 ;  /* 0x0000000c15157211 */ /* 0x080fe200010f0eff */
[----:B------:R-:W-:Y:S02]  /*0620*/  IMAD R23, R17, 0x5, R16 ;  /* 0x0000000511177824 */ /* 0x000fe400078e0210 */
[----:B------:R-:W-:Y:S02]  /*0630*/  VIADD R17, R5, 0x5f24f ;  /* 0x0005f24f05117836 */ /* 0x000fe40000000000 */
[----:B------:R-:W-:Y:S01]  /*0640*/  IMAD.WIDE.U32 R20, R27, 0x4307a7, R20 ;  /* 0x004307a71b147825 */ /* 0x000fe200078e0014 */
[----:B------:R-:W-:Y:S02]  /*0650*/  IADD3 R23, PT, PT, R19, R23, RZ ;  /* 0x0000001713177210 */ /* 0x000fe40007ffe0ff */
[-C--:B------:R-:W-:Y:S01]  /*0660*/  IADD3 R16, P1, PT, R17, R11.reuse, RZ ;  /* 0x0000000b11107210 */ /* 0x080fe20007f3e0ff */
[C---:B------:R-:W-:Y:S01]  /*0670*/  VIADD R19, R5.reuse, 0x11d6ed ;  /* 0x0011d6ed05137836 */ /* 0x040fe20000000000 */
[----:B------:R-:W-:Y:S01]  /*0680*/  SHF.R.U64 R23, R18, 0x11, R23 ;  /* 0x0000001112177819 */ /* 0x000fe20000001217 */
[----:B------:R-:W-:Y:S01]  /*0690*/  VIADD R5, R5, 0x17c93c ;  /* 0x0017c93c05057836 */ /* 0x000fe20000000000 */
[----:B------:R-:W-:Y:S01]  /*06a0*/  LEA.HI.X.SX32 R17, R17, R12, 0x1, P1 ;  /* 0x0000000c11117211 */ /* 0x000fe200008f0eff */
[----:B------:R-:W-:Y:S01]  /*06b0*/  VIADD R13, R13, 0x17c93c ;  /* 0x0017c93c0d0d7836 */ /* 0x000fe20000000000 */
[----:B------:R-:W-:-:S02]  /*06c0*/  IADD3 R18, P1, PT, R19, R11, RZ ;  /* 0x0000000b13127210 */ /* 0x000fc40007f3e0ff */
[----:B------:R-:W-:Y:S01]  /*06d0*/  LOP3.LUT R23, R23, 0x7fffffff, RZ, 0xc0, !PT ;  /* 0x7fffffff17177812 */ /* 0x000fe200078ec0ff */
[----:B------:R-:W-:Y:S01]  /*06e0*/  IMAD.WIDE.U32 R16, R25, 0x4307a7, R16 ;  /* 0x004307a719107825 */ /* 0x000fe200078e0010 */
[----:B------:R-:W-:-:S03]  /*06f0*/  LEA.HI.X.SX32 R19, R19, R12, 0x1, P1 ;  /* 0x0000000c13137211 */ /* 0x000fc600008f0eff */
[----:B------:R-:W-:Y:S01]  /*0700*/  IMAD R23, R23, -0x33333333, RZ ;  /* 0xcccccccd17177824 */ /* 0x000fe200078e02ff */
[----:B------:R-:W-:Y:S01]  /*0710*/  LOP3.LUT R24, R17, 0x5, RZ, 0x3c, !PT ;  /* 0x0000000511187812 */ /* 0x000fe200078e3cff */
[----:B------:R-:W-:Y:S01]  /*0720*/  IMAD R17, R22, R22, RZ ;  /* 0x0000001616117224 */ /* 0x000fe200078e02ff */
[----:B------:R-:W-:Y:S02]  /*0730*/  LOP3.LUT R25, R16, 0xe434e432, RZ, 0x3c, !PT ;  /* 0xe434e43210197812 */ /* 0x000fe400078e3cff */
[----:B------:R-:W-:Y:S01]  /*0740*/  SHF.L.W.U32.HI R23, R23, 0x1f, R23 ;  /* 0x0000001f17177819 */ /* 0x000fe20000010e17 */
[----:B------:R-:W-:Y:S01]  /*0750*/  IMAD R24, R24, -0x21131993, RZ ;  /* 0xdeece66d18187824 */ /* 0x000fe200078e02ff */
[----:B------:R-:W-:Y:S01]  /*0760*/  IADD3 R22, PT, PT, R22, 0x4, RZ ;  /* 0x0000000416167810 */ /* 0x000fe20007ffe0ff */
[----:B------:R-:W-:Y:S01]  /*0770*/  IMAD.WIDE.U32 R18, R17, 0x4307a7, R18 ;  /* 0x004307a711127825 */ /* 0x000fe200078e0012 */
[----:B------:R-:W-:-:S03]  /*0780*/  ISETP.GE.U32.AND P2, PT, R23, 0x1999999a, PT ;  /* 0x1999999a1700780c */ /* 0x000fc60003f46070 */
[C---:B------:R-:W-:Y:S02]  /*0790*/  IMAD R27, R25.reuse, 0x5, R24 ;  /* 0x00000005191b7824 */ /* 0x040fe400078e0218 */
[----:B------:R-:W-:Y:S01]  /*07a0*/  IMAD.WIDE.U32 R16, R25, -0x21131993, R14 ;  /* 0xdeece66d19107825 */ /* 0x000fe200078e000e */
[----:B------:R-:W-:Y:S02]  /*07b0*/  LOP3.LUT R25, R20, 0xe434e432, RZ, 0x3c, !PT ;  /* 0xe434e43214197812 */ /* 0x000fe400078e3cff */
[----:B------:R-:W-:Y:S02]  /*07c0*/  LOP3.LUT R20, R21, 0x5, RZ, 0x3c, !PT ;  /* 0x0000000515147812 */ /* 0x000fe400078e3cff */
[----:B------:R-:W-:Y:S02]  /*07d0*/  LOP3.LUT R21, R18, 0xe434e432, RZ, 0x3c, !PT ;  /* 0xe434e43212157812 */ /* 0x000fe400078e3cff */
[----:B------:R-:W-:Y:S01]  /*07e0*/  LOP3.LUT R18, R19, 0x5, RZ, 0x3c, !PT ;  /* 0x0000000513127812 */ /* 0x000fe200078e3cff */
[----:B------:R-:W-:Y:S01]  /*07f0*/  IMAD R20, R20, -0x21131993, RZ ;  /* 0xdeece66d14147824 */ /* 0x000fe200078e02ff */
[----:B------:R-:W-:-:S03]  /*0800*/  IADD3 R19, PT, PT, R17, R27, RZ ;  /* 0x0000001b11137210 */ /* 0x000fc60007ffe0ff */
[C---:B------:R-:W-:Y:S01]  /*0810*/  IMAD R27, R25.reuse, 0x5, R20 ;  /* 0x00000005191b7824 */ /* 0x040fe200078e0214 */
[----:B------:R-:W-:Y:S01]  /*0820*/  SHF.R.U64 R19, R16, 0x11, R19 ;  /* 0x0000001110137819 */ /* 0x000fe20000001213 */
[----:B------:R-:W-:-:S03]  /*0830*/  IMAD.WIDE.U32 R16, R25, -0x21131993, R14 ;  /* 0xdeece66d19107825 */ /* 0x000fc600078e000e */
[----:B------:R-:W-:Y:S01]  /*0840*/  LOP3.LUT R19, R19, 0x7fffffff, RZ, 0xc0, !PT ;  /* 0x7fffffff13137812 */ /* 0x000fe200078ec0ff */
[----:B------:R-:W-:Y:S02]  /*0850*/  IMAD R18, R18, -0x21131993, RZ ;  /* 0xdeece66d12127824 */ /* 0x000fe400078e02ff */
[----:B------:R-:W-:Y:S02]  /*0860*/  IMAD.IADD R17, R17, 0x1, R27 ;  /* 0x0000000111117824 */ /* 0x000fe400078e021b */
[----:B------:R-:W-:-:S03]  /*0870*/  IMAD.WIDE.U32 R14, R21, -0x21131993, R14 ;  /* 0xdeece66d150e7825 */ /* 0x000fc600078e000e */
[----:B------:R-:W-:Y:S01]  /*0880*/  SHF.R.U64 R16, R16, 0x11, R17 ;  /* 0x0000001110107819 */ /* 0x000fe20000001211 */
[----:B------:R-:W-:Y:S02]  /*0890*/  IMAD R21, R21, 0x5, R18 ;  /* 0x0000000515157824 */ /* 0x000fe400078e0212 */
[----:B------:R-:W-:Y:S02]  /*08a0*/  IMAD R19, R19, -0x33333333, RZ ;  /* 0xcccccccd13137824 */ /* 0x000fe400078e02ff */
[----:B------:R-:W-:Y:S01]  /*08b0*/  IMAD.IADD R17, R15, 0x1, R21 ;  /* 0x000000010f117824 */ /* 0x000fe200078e0215 */
[----:B------:R-:W-:Y:S01]  /*08c0*/  LOP3.LUT R15, R16, 0x7fffffff, RZ, 0xc0, !PT ;  /* 0x7fffffff100f7812 */ /* 0x000fe200078ec0ff */
[----:B------:R-:W-:Y:S01]  /*08d0*/  VIADD R16, R0, 0x1 ;  /* 0x0000000100107836 */ /* 0x000fe20000000000 */
[----:B------:R-:W-:Y:S02]  /*08e0*/  SHF.L.W.U32.HI R19, R19, 0x1f, R19 ;  /* 0x0000001f13137819 */ /* 0x000fe40000010e13 */
[----:B------:R-:W-:Y:S01]  /*08f0*/  SHF.R.U64 R14, R14, 0x11, R17 ;  /* 0x000000110e0e7819 */ /* 0x000fe20000001211 */
[----:B------:R-:W-:Y:S01]  /*0900*/  IMAD R15, R15, -0x33333333, RZ ;  /* 0xcccccccd0f0f7824 */ /* 0x000fe200078e02ff */
[----:B------:R-:W-:-:S02]  /*0910*/  ISETP.GE.U32.AND P1, PT, R19, 0x1999999a, PT ;  /* 0x1999999a1300780c */ /* 0x000fc40003f26070 */
[----:B------:R-:W-:Y:S02]  /*0920*/  LOP3.LUT R14, R14, 0x7fffffff, RZ, 0xc0, !PT ;  /* 0x7fffffff0e0e7812 */ /* 0x000fe400078ec0ff */
[----:B------:R-:W-:Y:S02]  /*0930*/  SHF.L.W.U32.HI R15, R15, 0x1f, R15 ;  /* 0x0000001f0f0f7819 */ /* 0x000fe40000010e0f */
[----:B------:R-:W-:Y:S01]  /*0940*/  @P2 IADD3 R16, PT, PT, R0, RZ, RZ ;  /* 0x000000ff00102210 */ /* 0x000fe20007ffe0ff */
[----:B------:R-:W-:Y:S01]  /*0950*/  IMAD R14, R14, -0x33333333, RZ ;  /* 0xcccccccd0e0e7824 */ /* 0x000fe200078e02ff */
[----:B------:R-:W-:-:S03]  /*0960*/  ISETP.GE.U32.AND P2, PT, R15, 0x1999999a, PT ;  /* 0x1999999a0f00780c */ /* 0x000fc60003f46070 */
[----:B------:R-:W-:Y:S01]  /*0970*/  VIADD R0, R16, 0x1 ;  /* 0x0000000110007836 */ /* 0x000fe20000000000 */
[----:B------:R-:W-:Y:S01]  /*0980*/  SHF.L.W.U32.HI R14, R14, 0x1f, R14 ;  /* 0x0000001f0e0e7819 */ /* 0x000fe20000010e0e */
[----:B------:R-:W-:-:S03]  /*0990*/  @P1 IMAD.MOV R0, RZ, RZ, R16 ;  /* 0x000000ffff001224 */ /* 0x000fc600078e0210 */
[----:B------:R-:W-:Y:S01]  /*09a0*/  ISETP.GE.U32.AND P1, PT, R14, 0x1999999a, PT ;  /* 0x1999999a0e00780c */ /* 0x000fe20003f26070 */
[----:B------:R-:W-:-:S04]  /*09b0*/  VIADD R14, R0, 0x1 ;  /* 0x00000001000e7836 */ /* 0x000fc80000000000 */
[----:B------:R-:W-:-:S05]  /*09c0*/  @P2 IADD3 R14, PT, PT, R0, RZ, RZ ;  /* 0x000000ff000e2210 */ /* 0x000fca0007ffe0ff */
[----:B------:R-:W-:-:S03]  /*09d0*/  VIADD R0, R14, 0x1 ;  /* 0x000000010e007836 */ /* 0x000fc60000000000 */
[----:B------:R-:W-:Y:S01]  /*09e0*/  @P1 IMAD.MOV R0, RZ, RZ, R14 ;  /* 0x000000ffff001224 */ /* 0x000fe200078e020e */
[----:B------:R-:W-:Y:S06]  /*09f0*/  BRA.U UP0, `(.L_x_3) ;  /* 0xfffffff900b87547 */ /* 0x000fec000b83ffff */
[----:B------:R-:W-:-:S05]  /*0a00*/  UMOV UR5, UR7 ;  /* 0x0000000700057c82 */ /* 0x000fca0008000000 */
.L_x_2:
[----:B------:R-:W-:-:S09]  /*0a10*/  UISETP.NE.AND UP0, UPT, UR12, URZ, UPT ;  /* 0x000000ff0c00728c */ /* 0x000fd2000bf05270 */
[----:B------:R-:W-:Y:S05]  /*0a20*/  BRA.U !UP0, `(.L_x_4) ;  /* 0x0000000508087547 */ /* 0x000fea000b800000 */
[----:B------:R-:W-:Y:S01]  /*0a30*/  VIADD R5, R9, UR5 ;  /* 0x0000000509057c36 */ /* 0x000fe20008000000 */
[----:B------:R-:W-:Y:S01]  /*0a40*/  UISETP.NE.AND UP0, UPT, UR12, 0x1, UPT ;  /* 0x000000010c00788c */ /* 0x000fe2000bf05270 */
[----:B------:R-:W-:Y:S02]  /*0a50*/  IMAD.MOV.U32 R14, RZ, RZ, 0xb ;  /* 0x0000000bff0e7424 */ /* 0x000fe400078e00ff */
[C---:B------:R-:W-:Y:S02]  /*0a60*/  IMAD R13, R5.reuse, 0x5f24f, RZ ;  /* 0x0005f24f050d7824 */ /* 0x040fe400078e02ff */
[----:B------:R-:W-:-:S03]  /*0a70*/  IMAD R15, R5, R5, RZ ;  /* 0x00000005050f7224 */ /* 0x000fc600078e02ff */
[----:B------:R-:W-:-:S04]  /*0a80*/  IADD3 R16, P1, PT, R13, R11, RZ ;  /* 0x0000000b0d107210 */ /* 0x000fc80007f3e0ff */
[----:B------:R-:W-:-:S03]  /*0a90*/  LEA.HI.X.SX32 R17, R13, R12, 0x1, P1 ;  /* 0x0000000c0d117211 */ /* 0x000fc600008f0eff */
[----:B------:R-:W-:Y:S01]  /*0aa0*/  IMAD.WIDE.U32 R16, R15, 0x4307a7, R16 ;  /* 0x004307a70f107825 */ /* 0x000fe200078e0010 */
[----:B------:R-:W-:-:S04]  /*0ab0*/  MOV R15, 0x0 ;  /* 0x00000000000f7802 */ /* 0x000fc80000000f00 */
[----:B------:R-:W-:Y:S02]  /*0ac0*/  LOP3.LUT R17, R17, 0x5, RZ, 0x3c, !PT ;  /* 0x0000000511117812 */ /* 0x000fe400078e3cff */
[----:B------:R-:W-:-:S03]  /*0ad0*/  LOP3.LUT R19, R16, 0xe434e432, RZ, 0x3c, !PT ;  /* 0xe434e43210137812 */ /* 0x000fc600078e3cff */
[----:B------:R-:W-:Y:S02]  /*0ae0*/  IMAD R18, R17, -0x21131993, RZ ;  /* 0xdeece66d11127824 */ /* 0x000fe400078e02ff */
[----:B------:R-:W-:-:S04]  /*0af0*/  IMAD.WIDE.U32 R16, R19, -0x21131993, R14 ;  /* 0xdeece66d13107825 */ /* 0x000fc800078e000e */
[----:B------:R-:W-:-:S04]  /*0b00*/  IMAD R19, R19, 0x5, R18 ;  /* 0x0000000513137824 */ /* 0x000fc800078e0212 */
[----:B------:R-:W-:-:S05]  /*0b10*/  IMAD.IADD R17, R17, 0x1, R19 ;  /* 0x0000000111117824 */ /* 0x000fca00078e0213 */
[----:B------:R-:W-:-:S04]  /*0b20*/  SHF.R.U64 R16, R16, 0x11, R17 ;  /* 0x0000001110107819 */ /* 0x000fc80000001211 */
[----:B------:R-:W-:-:S05]  /*0b30*/  LOP3.LUT R16, R16, 0x7fffffff, RZ, 0xc0, !PT ;  /* 0x7fffffff10107812 */ /* 0x000fca00078ec0ff */
[----:B------:R-:W-:-:S05]  /*0b40*/  IMAD R16, R16, -0x33333333, RZ ;  /* 0xcccccccd10107824 */ /* 0x000fca00078e02ff */
[----:B------:R-:W-:-:S04]  /*0b50*/  SHF.L.W.U32.HI R16, R16, 0x1f, R16 ;  /* 0x0000001f10107819 */ /* 0x000fc80000010e10 */
[----:B------:R-:W-:Y:S01]  /*0b60*/  ISETP.GE.U32.AND P1, PT, R16, 0x1999999a, PT ;  /* 0x1999999a1000780c */ /* 0x000fe20003f26070 */
[----:B------:R-:W-:-:S12]  /*0b70*/  VIADD R16, R0, 0x1 ;  /* 0x0000000100107836 */ /* 0x000fd80000000000 */
[----:B------:R-:W-:-:S05]  /*0b80*/  @P1 IMAD.MOV R16, RZ, RZ, R0 ;  /* 0x000000ffff101224 */ /* 0x000fca00078e0200 */
[----:B------:R-:W-:Y:S01]  /*0b90*/  MOV R0, R16 ;  /* 0x0000001000007202 */ /* 0x000fe20000000f00 */
[----:B------:R-:W-:Y:S06]  /*0ba0*/  BRA.U !UP0, `(.L_x_4) ;  /* 0x0000000108a87547 */ /* 0x000fec000b800000 */
[----:B------:R-:W-:Y:S01]  /*0bb0*/  VIADD R17, R13, 0x5f24f ;  /* 0x0005f24f0d117836 */ /* 0x000fe20000000000 */
[----:B------:R-:W-:Y:S01]  /*0bc0*/  UISETP.NE.AND UP0, UPT, UR12, 0x2, UPT ;  /* 0x000000020c00788c */ /* 0x000fe2000bf05270 */
[----:B------:R-:W-:-:S03]  /*0bd0*/  IMAD R18, R5, R5, R5 ;  /* 0x0000000505127224 */ /* 0x000fc600078e0205 */
[----:B------:R-:W-:Y:S02]  /*0be0*/  IADD3 R16, P1, PT, R17, R11, RZ ;  /* 0x0000000b11107210 */ /* 0x000fe40007f3e0ff */
[----:B------:R-:W-:Y:S02]  /*0bf0*/  IADD3 R19, PT, PT, R5, 0x1, R18 ;  /* 0x0000000105137810 */ /* 0x000fe40007ffe012 */
[----:B------:R-:W-:-:S03]  /*0c00*/  LEA.HI.X.SX32 R17, R17, R12, 0x1, P1 ;  /* 0x0000000c11117211 */ /* 0x000fc600008f0eff */
[----:B------:R-:W-:-:S05]  /*0c10*/  IMAD.WIDE.U32 R16, R19, 0x4307a7, R16 ;  /* 0x004307a713107825 */ /* 0x000fca00078e0010 */
        /* <DEDUP_REMOVED lines=12> */
[----:B------:R-:W-:-:S05]  /*0ce0*/  @P1 IADD3 R16, PT, PT, R0, RZ, RZ ;  /* 0x000000ff00101210 */ /* 0x000fca0007ffe0ff */
[----:B------:R-:W-:Y:S01]  /*0cf0*/  IMAD.MOV.U32 R0, RZ, RZ, R16 ;  /* 0x000000ffff007224 */ /* 0x000fe200078e0010 */
[----:B------:R-:W-:Y:S06]  /*0d00*/  BRA.U !UP0, `(.L_x_4) ;  /* 0x0000000108507547 */ /* 0x000fec000b800000 */
[----:B------:R-:W-:Y:S02]  /*0d10*/  VIADD R13, R13, 0xbe49e ;  /* 0x000be49e0d0d7836 */ /* 0x000fe40000000000 */
[----:B------:R-:W-:-:S03]  /*0d20*/  VIADD R5, R5, 0x2 ;  /* 0x0000000205057836 */ /* 0x000fc60000000000 */
[----:B------:R-:W-:-:S04]  /*0d30*/  IADD3 R16, P1, PT, R13, R11, RZ ;  /* 0x0000000b0d107210 */ /* 0x000fc80007f3e0ff */
[----:B------:R-:W-:Y:S01]  /*0d40*/  LEA.HI.X.SX32 R17, R13, R12, 0x1, P1 ;  /* 0x0000000c0d117211 */ /* 0x000fe200008f0eff */
[----:B------:R-:W-:-:S04]  /*0d50*/  IMAD R13, R5, R5, RZ ;  /* 0x00000005050d7224 */ /* 0x000fc800078e02ff */
[----:B------:R-:W-:-:S05]  /*0d60*/  IMAD.WIDE.U32 R12, R13, 0x4307a7, R16 ;  /* 0x004307a70d0c7825 */ /* 0x000fca00078e0010 */
[----:B------:R-:W-:Y:S02]  /*0d70*/  LOP3.LUT R5, R13, 0x5, RZ, 0x3c, !PT ;  /* 0x000000050d057812 */ /* 0x000fe400078e3cff */
[----:B------:R-:W-:-:S03]  /*0d80*/  LOP3.LUT R13, R12, 0xe434e432, RZ, 0x3c, !PT ;  /* 0xe434e4320c0d7812 */ /* 0x000fc600078e3cff */
[----:B------:R-:W-:Y:S02]  /*0d90*/  IMAD R12, R5, -0x21131993, RZ ;  /* 0xdeece66d050c7824 */ /* 0x000fe400078e02ff */
[----:B------:R-:W-:-:S04]  /*0da0*/  IMAD.WIDE.U32 R14, R13, -0x21131993, R14 ;  /* 0xdeece66d0d0e7825 */ /* 0x000fc800078e000e */
[----:B------:R-:W-:-:S05]  /*0db0*/  IMAD R5, R13, 0x5, R12 ;  /* 0x000000050d057824 */ /* 0x000fca00078e020c */
[----:B------:R-:W-:-:S04]  /*0dc0*/  IADD3 R5, PT, PT, R15, R5, RZ ;  /* 0x000000050f057210 */ /* 0x000fc80007ffe0ff */
[----:B------:R-:W-:-:S04]  /*0dd0*/  SHF.R.U64 R5, R14, 0x11, R5 ;  /* 0x000000110e057819 */ /* 0x000fc80000001205 */
[----:B------:R-:W-:-:S05]  /*0de0*/  LOP3.LUT R5, R5, 0x7fffffff, RZ, 0xc0, !PT ;  /* 0x7fffffff05057812 */ /* 0x000fca00078ec0ff */
[----:B------:R-:W-:-:S05]  /*0df0*/  IMAD R5, R5, -0x33333333, RZ ;  /* 0xcccccccd05057824 */ /* 0x000fca00078e02ff */
[----:B------:R-:W-:-:S04]  /*0e00*/  SHF.L.W.U32.HI R5, R5, 0x1f, R5 ;  /* 0x0000001f05057819 */ /* 0x000fc80000010e05 */
[----:B------:R-:W-:Y:S01]  /*0e10*/  ISETP.GE.U32.AND P1, PT, R5, 0x1999999a, PT ;  /* 0x1999999a0500780c */ /* 0x000fe20003f26070 */
[----:B------:R-:W-:-:S12]  /*0e20*/  VIADD R5, R0, 0x1 ;  /* 0x0000000100057836 */ /* 0x000fd80000000000 */
[----:B------:R-:W-:-:S04]  /*0e30*/  @P1 IMAD.MOV R5, RZ, RZ, R0 ;  /* 0x000000ffff051224 */ /* 0x000fc800078e0200 */
[----:B------:R-:W-:-:S07]  /*0e40*/  IMAD.MOV.U32 R0, RZ, RZ, R5 ;  /* 0x000000ffff007224 */ /* 0x000fce00078e0005 */
.L_x_4:
[----:B------:R-:W-:Y:S05]  /*0e50*/  @P0 BRA `(.L_x_5) ;  /* 0xfffffff400600947 */ /* 0x000fea000383ffff */
.L_x_1:
[----:B------:R-:W0:Y:S02]  /*0e60*/  LDC.64 R4, c[0x0][0x380] ;  /* 0x0000e000ff047b82 */ /* 0x000e240000000a00 */
[----:B0-----:R-:W2:Y:S02]  /*0e70*/  LDG.E R5, desc[UR14][R4.64+0x1bc] ;  /* 0x0001bc0e04057981 */ /* 0x001ea4000c1e1900 */
[----:B--2---:R-:W-:-:S13]  /*0e80*/  ISETP.GE.AND P0, PT, R0, R5, PT ;  /* 0x000000050000720c */ /* 0x004fda0003f06270 */
[----:B------:R-:W-:Y:S05]  /*0e90*/  @!P0 EXIT ;  /* 0x000000000000894d */ /* 0x000fea0003800000 */
[----:B------:R-:W-:Y:S01]  /*0ea0*/  MOV R12, 0x0 ;  /* 0x00000000000c7802 */ /* 0x000fe20000000f00 */
[----:B------:R-:W-:Y:S01]  /*0eb0*/  IMAD.SHL.U32 R11, R9, 0x10, RZ ;  /* 0x00000010090b7824 */ /* 0x000fe200078e00ff */
[----:B------:R-:W-:Y:S01]  /*0ec0*/  SHF.L.U32 R10, R8, 0x4, RZ ;  /* 0x00000004080a7819 */ /* 0x000fe200000006ff */
[----:B------:R0:W-:Y:S01]  /*0ed0*/  STL [R1+0x18], R0 ;  /* 0x0000180001007387 */ /* 0x0001e20000100800 */
[----:B------:R-:W1:Y:S01]  /*0ee0*/  LDCU.64 UR4, c[0x4][0x10] ;  /* 0x01000200ff0477ac */ /* 0x000e620008000a00 */
[----:B------:R-:W-:Y:S01]  /*0ef0*/  MOV R6, UR8 ;  /* 0x0000000800067c02 */ /* 0x000fe20008000f00 */
[----:B------:R-:W2:Y:S01]  /*0f00*/  LDC.64 R12, c[0x4][R12] ;  /* 0x010000000c0c7b82 */ /* 0x000ea20000000a00 */
[----:B------:R0:W-:Y:S01]  /*0f10*/  STL.64 [R1+0x8], R8 ;  /* 0x0000080801007387 */ /* 0x0001e20000100a00 */
[----:B------:R-:W-:-:S03]  /*0f20*/  IMAD.U32 R7, RZ, RZ, UR9 ;  /* 0x00000009ff077e24 */ /* 0x000fc6000f8e00ff */
[----:B------:R0:W-:Y:S04]  /*0f30*/  STL.64 [R1], R2 ;  /* 0x0000000201007387 */ /* 0x0001e80000100a00 */
[----:B------:R0:W-:Y:S01]  /*0f40*/  STL.64 [R1+0x10], R10 ;  /* 0x0000100a01007387 */ /* 0x0001e20000100a00 */
[----:B-1----:R-:W-:Y:S02]  /*0f50*/  IMAD.U32 R4, RZ, RZ, UR4 ;  /* 0x00000004ff047e24 */ /* 0x002fe4000f8e00ff */
[----:B------:R-:W-:-:S07]  /*0f60*/  IMAD.U32 R5, RZ, RZ, UR5 ;  /* 0x00000005ff057e24 */ /* 0x000fce000f8e00ff */
[----:B------:R-:W-:-:S07]  /*0f70*/  LEPC R20, `(.L_x_6) ;  /* 0x000000001014794e */ /* 0x000fce0000000000 */
[----:B0-2---:R-:W-:Y:S05]  /*0f80*/  CALL.ABS.NOINC R12 ;  /* 0x000000000c007343 */ /* 0x005fea0003c00000 */
.L_x_6:
[----:B------:R-:W-:Y:S05]  /*0f90*/  EXIT ;  /* 0x000000000000794d */ /* 0x000fea0003800000 */
.L_x_0:
[----:B------:R-:W2:Y:S02]  /*0fa0*/  LDG.E R0, desc[UR14][R6.64+0x38] ;  /* 0x0000380e06007981 */ /* 0x000ea4000c1e1900 */
[----:B--2---:R-:W-:-:S13]  /*0fb0*/  ISETP.GE.AND P0, PT, R0, 0x1, PT ;  /* 0x000000010000780c */ /* 0x004fda0003f06270 */
[----:B------:R-:W-:Y:S05]  /*0fc0*/  @!P0 BRA `(.L_x_7) ;  /* 0x0000000000988947 */ /* 0x000fea0003800000 */
[----:B------:R-:W0:Y:S01]  /*0fd0*/  LDC.64 R4, c[0x0][0x380] ;  /* 0x0000e000ff047b82 */ /* 0x000e220000000a00 */
[----:B------:R-:W-:-:S07]  /*0fe0*/  IMAD.MOV.U32 R7, RZ, RZ, RZ ;  /* 0x000000ffff077224 */ /* 0x000fce00078e00ff */
.L_x_8:
[----:B0-----:R-:W-:-:S05]  /*0ff0*/  IMAD.WIDE.U32 R10, R7, 0xc, R4 ;  /* 0x0000000c070a7825 */ /* 0x001fca00078e0004 */
[----:B------:R-:W2:Y:S04]  /*1000*/  LDG.E R13, desc[UR14][R10.64+0x3c] ;  /* 0x00003c0e0a0d7981 */ /* 0x000ea8000c1e1900 */
[----:B------:R-:W3:Y:S04]  /*1010*/  LDG.E R12, desc[UR14][R10.64+0x40] ;  /* 0x0000400e0a0c7981 */ /* 0x000ee8000c1e1900 */
[----:B------:R0:W4:Y:S01]  /*1020*/  LDG.E R6, desc[UR14][R10.64+0x44] ;  /* 0x0000440e0a067981 */ /* 0x000122000c1e1900 */
[----:B------:R-:W-:Y:S02]  /*1030*/  VIADD R7, R7, 0x1 ;  /* 0x0000000107077836 */ /* 0x000fe40000000000 */
[----:B--2---:R-:W-:-:S04]  /*1040*/  IMAD.IADD R13, R8, 0x1, R13 ;  /* 0x00000001080d7824 */ /* 0x004fc800078e020d */
[----:B------:R-:W-:Y:S01]  /*1050*/  IMAD R15, R13, R13, RZ ;  /* 0x0000000d0d0f7224 */ /* 0x000fe200078e02ff */
[----:B---3--:R-:W-:Y:S01]  /*1060*/  IADD3 R14, PT, PT, R9, R12, RZ ;  /* 0x0000000c090e7210 */ /* 0x008fe20007ffe0ff */
[----:B------:R-:W-:Y:S02]  /*1070*/  IMAD R13, R13, 0x5ac0db, RZ ;  /* 0x005ac0db0d0d7824 */ /* 0x000fe400078e02ff */
[----:B------:R-:W-:Y:S02]  /*1080*/  IMAD R15, R15, 0x4c1906, RZ ;  /* 0x004c19060f0f7824 */ /* 0x000fe400078e02ff */
[C---:B------:R-:W-:Y:S02]  /*1090*/  IMAD R16, R14.reuse, 0x5f24f, RZ ;  /* 0x0005f24f0e107824 */ /* 0x040fe400078e02ff */
[----:B0-----:R-:W-:Y:S01]  /*10a0*/  IMAD R11, R14, R14, RZ ;  /* 0x0000000e0e0b7224 */ /* 0x001fe200078e02ff */
[--C-:B------:R-:W-:Y:S02]  /*10b0*/  IADD3 R15, P0, P1, R15, R2, R13.reuse ;  /* 0x000000020f0f7210 */ /* 0x100fe4000791e00d */
[----:B------:R-:W-:-:S04]  /*10c0*/  SHF.R.S32.HI R13, RZ, 0x1f, R13 ;  /* 0x0000001fff0d7819 */ /* 0x000fc8000001140d */
[----:B------:R-:W-:Y:S02]  /*10d0*/  IADD3.X R13, PT, PT, RZ, R3, R13, P0, P1 ;  /* 0x00000003ff0d7210 */ /* 0x000fe400007e240d */
[----:B------:R-:W-:-:S04]  /*10e0*/  IADD3 R12, P0, PT, R16, R15, RZ ;  /* 0x0000000f100c7210 */ /* 0x000fc80007f1e0ff */
[----:B------:R-:W-:-:S03]  /*10f0*/  LEA.HI.X.SX32 R13, R16, R13, 0x1, P0 ;  /* 0x0000000d100d7211 */ /* 0x000fc600000f0eff */
[----:B------:R-:W-:-:S05]  /*1100*/  IMAD.WIDE.U32 R10, R11, 0x4307a7, R12 ;  /* 0x004307a70b0a7825 */ /* 0x000fca00078e000c */
[----:B------:R-:W-:Y:S01]  /*1110*/  LOP3.LUT R12, R11, 0x5, RZ, 0x3c, !PT ;  /* 0x000000050b0c7812 */ /* 0x000fe200078e3cff */
[----:B------:R-:W-:Y:S01]  /*1120*/  IMAD.MOV.U32 R11, RZ, RZ, 0x0 ;  /* 0x00000000ff0b7424 */ /* 0x000fe200078e00ff */
[----:B------:R-:W-:Y:S01]  /*1130*/  LOP3.LUT R13, R10, 0xe434e432, RZ, 0x3c, !PT ;  /* 0xe434e4320a0d7812 */ /* 0x000fe200078e3cff */
[----:B------:R-:W-:Y:S02]  /*1140*/  IMAD.MOV.U32 R10, RZ, RZ, 0xb ;  /* 0x0000000bff0a7424 */ /* 0x000fe400078e00ff */
        /* <DEDUP_REMOVED lines=8> */
[----:B------:R-:W-:-:S04]  /*11d0*/  ISETP.GE.U32.AND P0, PT, R10, 0x1999999a, PT ;  /* 0x1999999a0a00780c */ /* 0x000fc80003f06070 */
[----:B------:R-:W-:-:S04]  /*11e0*/  SEL R11, RZ, 0x1, P0 ;  /* 0x00000001ff0b7807 */ /* 0x000fc80000000000 */
[----:B----4-:R-:W-:-:S13]  /*11f0*/  ISETP.NE.AND P0, PT, R6, R11, PT ;  /* 0x0000000b0600720c */ /* 0x010fda0003f05270 */
[----:B------:R-:W-:Y:S05]  /*1200*/  @P0 EXIT ;  /* 0x000000000000094d */ /* 0x000fea0003800000 */
[----:B------:R-:W-:-:S13]  /*1210*/  ISETP.GE.AND P0, PT, R7, R0, PT ;  /* 0x000000000700720c */ /* 0x000fda0003f06270 */
[----:B------:R-:W-:Y:S05]  /*1220*/  @!P0 BRA `(.L_x_8) ;  /* 0xfffffffc00708947 */ /* 0x000fea000383ffff */
.L_x_7:
[----:B------:R-:W-:Y:S01]  /*1230*/  IMAD.SHL.U32 R10, R8, 0x10, RZ ;  /* 0x00000010080a7824 */ /* 0x000fe200078e00ff */
[----:B------:R-:W-:Y:S01]  /*1240*/  SHF.L.U32 R11, R9, 0x4, RZ ;  /* 0x00000004090b7819 */ /* 0x000fe200000006ff */
[----:B------:R0:W-:Y:S01]  /*1250*/  STL.64 [R1+0x8], R8 ;  /* 0x0000080801007387 */ /* 0x0001e20000100a00 */
[----:B------:R-:W-:Y:S01]  /*1260*/  MOV R0, 0x0 ;  /* 0x0000000000007802 */ /* 0x000fe20000000f00 */
[----:B------:R-:W1:Y:S01]  /*1270*/  LDCU.64 UR4, c[0x4][0x8] ;  /* 0x01000100ff0477ac */ /* 0x000e620008000a00 */
[----:B------:R-:W-:Y:S01]  /*1280*/  MOV R6, UR8 ;  /* 0x0000000800067c02 */ /* 0x000fe20008000f00 */
[----:B------:R0:W-:Y:S01]  /*1290*/  STL.64 [R1], R2 ;  /* 0x0000000201007387 */ /* 0x0001e20000100a00 */
[----:B------:R0:W2:Y:S01]  /*12a0*/  LDC.64 R12, c[0x4][R0] ;  /* 0x01000000000c7b82 */ /* 0x0000a20000000a00 */
[----:B------:R-:W-:Y:S02]  /*12b0*/  IMAD.U32 R7, RZ, RZ, UR9 ;  /* 0x00000009ff077e24 */ /* 0x000fe4000f8e00ff */
[----:B------:R0:W-:Y:S01]  /*12c0*/  STL.64 [R1+0x10], R10 ;  /* 0x0000100a01007387 */ /* 0x0001e20000100a00 */
[----:B-1----:R-:W-:-:S02]  /*12d0*/  IMAD.U32 R4, RZ, RZ, UR4 ;  /* 0x00000004ff047e24 */ /* 0x002fc4000f8e00ff */
[----:B0-----:R-:W-:-:S07]  /*12e0*/  IMAD.U32 R5, RZ, RZ, UR5 ;  /* 0x00000005ff057e24 */ /* 0x001fce000f8e00ff */
[----:B------:R-:W-:-:S07]  /*12f0*/  LEPC R20, `(.L_x_9) ;  /* 0x000000001014794e */ /* 0x000fce0000000000 */
[----:B--2---:R-:W-:Y:S05]  /*1300*/  CALL.ABS.NOINC R12 ;  /* 0x000000000c007343 */ /* 0x004fea0003c00000 */
.L_x_9:
[----:B------:R-:W-:Y:S05]  /*1310*/  EXIT ;  /* 0x000000000000794d */ /* 0x000fea0003800000 */
.L_x_10:
[----:B------:R-:W-:-:S00]  /*1320*/  BRA `(.L_x_10) ;  /* 0xfffffffc00fc7947 */ /* 0x000fc0000383ffff */
[----:B------:R-:W-:-:S00]  /*1330*/  NOP ;  /* 0x0000000000007918 */ /* 0x000fc00000000000 */
        /* <DEDUP_REMOVED lines=12> */
.L_x_11:


//--------------------- .nv.global.init           --------------------------
	.section	.nv.global.init,"aw",@progbits
.nv.global.init:
	.type		$str,@object
	.size		$str,($str$1 - $str)
$str:
        /*0000*/ 	.byte	0x20, 0x20, 0x20, 0x20, 0x20, 0x20, 0x20, 0x20, 0x28, 0x2b, 0x29, 0x20, 0x46, 0x6f, 0x75, 0x6e
        /*0010*/ 	.byte	0x64, 0x20, 0x73, 0x65, 0x65, 0x64, 0x20, 0x2d, 0x3e, 0x20, 0x25, 0x6c, 0x6c, 0x64, 0x20, 0x61
        /*0020*/ 	.byte	0x74, 0x20, 0x28, 0x25, 0x64, 0x2c, 0x20, 0x25, 0x64, 0x29, 0x20, 0x2f, 0x20, 0x28, 0x25, 0x64
        /*0030*/ 	.byte	0x2c, 0x20, 0x25, 0x64, 0x29, 0x07, 0x0a, 0x00
	.type		$str$1,@object
	.size		$str$1,(.L_1 - $str$1)
$str$1:
        /*0038*/ 	.byte	0x20, 0x20, 0x20, 0x20, 0x20, 0x20, 0x20, 0x20, 0x28, 0x2b, 0x29, 0x20, 0x46, 0x6f, 0x75, 0x6e
        /*0048*/ 	.byte	0x64, 0x20, 0x73, 0x65, 0x65, 0x64, 0x20, 0x2d, 0x3e, 0x20, 0x25, 0x6c, 0x6c, 0x64, 0x20, 0x61
        /*0058*/ 	.byte	0x74, 0x20, 0x28, 0x25, 0x64, 0x2c, 0x20, 0x25, 0x64, 0x29, 0x20, 0x2f, 0x20, 0x28, 0x25, 0x64
        /*0068*/ 	.byte	0x2c, 0x20, 0x25, 0x64, 0x29, 0x20, 0x77, 0x69, 0x74, 0x68, 0x20, 0x66, 0x72, 0x65, 0x71, 0x75
        /*0078*/ 	.byte	0x65, 0x6e, 0x63, 0x79, 0x20, 0x25, 0x64, 0x07, 0x0a, 0x00
.L_1:


//--------------------- .nv.shared.reserved.0     --------------------------
	.section	.nv.shared.reserved.0,"aw",@nobits
	.weak		__nv_reservedSMEM_offset_0_alias
	.size		__nv_reservedSMEM_offset_0_alias, 0, 64
	.other		__nv_reservedSMEM_offset_0_alias,@"STO_CUDA_RESERVED_SHARED STV_DEFAULT"
__nv_reservedSMEM_offset_0_alias:
	.zero		0
	.zero		64


//--------------------- .nv.constant0._Z10deviceTaskP12sfDataStruct --------------------------
	.section	.nv.constant0._Z10deviceTaskP12sfDataStruct,"a",@progbits
	.sectionflags	@""
	.align	4
.nv.constant0._Z10deviceTaskP12sfDataStruct:
	.zero		904


//--------------------- SYMBOLS --------------------------

	.type		.nv.reservedSmem.offset0,@object
	.size		.nv.reservedSmem.offset0,0x4
	.type		vprintf,@function
